	.headerflags	@"EF_CUDA_TEXMODE_UNIFIED EF_CUDA_64BIT_ADDRESS EF_CUDA_ACCELERATORS EF_CUDA_SM90 EF_CUDA_VIRTUAL_SM(EF_CUDA_SM90)"
	.elftype	@"ET_EXEC"


//--------------------- .nv.info                  --------------------------
	.section	.nv.info,"",@"SHT_CUDA_INFO"
	.align	4


	//----- nvinfo : EIATTR_REGCOUNT
	.align		4
        /*0000*/ 	.byte	0x04, 0x2f
        /*0002*/ 	.short	(.L_2 - .L_1)
	.align		4
.L_1:
        /*0004*/ 	.word	index@(triton_per_fused__native_batch_norm_legit_leaky_relu_9)
        /*0008*/ 	.word	0x00000017


	//----- nvinfo : EIATTR_MIN_STACK_SIZE
	.align		4
.L_2:
        /*000c*/ 	.byte	0x04, 0x12
        /*000e*/ 	.short	(.L_4 - .L_3)
	.align		4
.L_3:
        /*0010*/ 	.word	index@(triton_per_fused__native_batch_norm_legit_leaky_relu_9)
        /*0014*/ 	.word	0x00000000


	//----- nvinfo : EIATTR_FRAME_SIZE
	.align		4
.L_4:
        /*0018*/ 	.byte	0x04, 0x11
        /*001a*/ 	.short	(.L_6 - .L_5)
	.align		4
.L_5:
        /*001c*/ 	.word	index@(triton_per_fused__native_batch_norm_legit_leaky_relu_9)
        /*0020*/ 	.word	0x00000000


	//----- nvinfo : EIATTR_MIN_STACK_SIZE
	.align		4
.L_6:
        /*0024*/ 	.byte	0x04, 0x12
        /*0026*/ 	.short	(.L_8 - .L_7)
	.align		4
.L_7:
        /*0028*/ 	.word	index@(triton_per_fused__native_batch_norm_legit_leaky_relu_9)
        /*002c*/ 	.word	0x00000000
.L_8:


//--------------------- .nv.info.triton_per_fused__native_batch_norm_legit_leaky_relu_9 --------------------------
	.section	.nv.info.triton_per_fused__native_batch_norm_legit_leaky_relu_9,"",@"SHT_CUDA_INFO"
	.sectionflags	@""
	.align	4


	//----- nvinfo : EIATTR_CUDA_API_VERSION
	.align		4
        /*0000*/ 	.byte	0x04, 0x37
        /*0002*/ 	.short	(.L_10 - .L_9)
.L_9:
        /*0004*/ 	.word	0x0000007c


	//----- nvinfo : EIATTR_KPARAM_INFO
	.align		4
.L_10:
        /*0008*/ 	.byte	0x04, 0x17
        /*000a*/ 	.short	(.L_12 - .L_11)
.L_11:
        /*000c*/ 	.word	0x00000000
        /*0010*/ 	.short	0x0005
        /*0012*/ 	.short	0x0024
        /*0014*/ 	.byte	0x00, 0xf0, 0x11, 0x00


	//----- nvinfo : EIATTR_KPARAM_INFO
	.align		4
.L_12:
        /*0018*/ 	.byte	0x04, 0x17
        /*001a*/ 	.short	(.L_14 - .L_13)
.L_13:
        /*001c*/ 	.word	0x00000000
        /*0020*/ 	.short	0x0004
        /*0022*/ 	.short	0x0020
        /*0024*/ 	.byte	0x00, 0xf0, 0x11, 0x00


	//----- nvinfo : EIATTR_KPARAM_INFO
	.align		4
.L_14:
        /*0028*/ 	.byte	0x04, 0x17
        /*002a*/ 	.short	(.L_16 - .L_15)
.L_15:
        /*002c*/ 	.word	0x00000000
        /*0030*/ 	.short	0x0003
        /*0032*/ 	.short	0x0018
        /*0034*/ 	.byte	0x00, 0xf4, 0x21, 0x00


	//----- nvinfo : EIATTR_KPARAM_INFO
	.align		4
.L_16:
        /*0038*/ 	.byte	0x04, 0x17
        /*003a*/ 	.short	(.L_18 - .L_17)
.L_17:
        /*003c*/ 	.word	0x00000000
        /*0040*/ 	.short	0x0002
        /*0042*/ 	.short	0x0010
        /*0044*/ 	.byte	0x00, 0xf4, 0x21, 0x00


	//----- nvinfo : EIATTR_KPARAM_INFO
	.align		4
.L_18:
        /*0048*/ 	.byte	0x04, 0x17
        /*004a*/ 	.short	(.L_20 - .L_19)
.L_19:
        /*004c*/ 	.word	0x00000000
        /*0050*/ 	.short	0x0001
        /*0052*/ 	.short	0x0008
        /*0054*/ 	.byte	0x00, 0xf4, 0x21, 0x00


	//----- nvinfo : EIATTR_KPARAM_INFO
	.align		4
.L_20:
        /*0058*/ 	.byte	0x04, 0x17
        /*005a*/ 	.short	(.L_22 - .L_21)
.L_21:
        /*005c*/ 	.word	0x00000000
        /*0060*/ 	.short	0x0000
        /*0062*/ 	.short	0x0000
        /*0064*/ 	.byte	0x00, 0xf4, 0x21, 0x00


	//----- nvinfo : EIATTR_SPARSE_MMA_MASK
	.align		4
.L_22:
        /*0068*/ 	.byte	0x03, 0x50
        /*006a*/ 	.short	0x0000


	//----- nvinfo : EIATTR_MAXREG_COUNT
	.align		4
        /*006c*/ 	.byte	0x03, 0x1b
        /*006e*/ 	.short	0x00ff


	//----- nvinfo : EIATTR_COOP_GROUP_MASK_REGIDS
	.align		4
        /*0070*/ 	.byte	0x04, 0x29
        /*0072*/ 	.short	(.L_24 - .L_23)


	//   ....[0]....
.L_23:
        /*0074*/ 	.word	0xffffffff


	//   ....[1]....
        /*0078*/ 	.word	0xffffffff


	//   ....[2]....
        /*007c*/ 	.word	0xffffffff


	//   ....[3]....
        /*0080*/ 	.word	0xffffffff


	//   ....[4]....
        /*0084*/ 	.word	0xffffffff


	//   ....[5]....
        /*0088*/ 	.word	0xffffffff


	//   ....[6]....
        /*008c*/ 	.word	0xffffffff


	//   ....[7]....
        /*0090*/ 	.word	0xffffffff


	//----- nvinfo : EIATTR_COOP_GROUP_INSTR_OFFSETS
	.align		4
.L_24:
        /*0094*/ 	.byte	0x04, 0x28
        /*0096*/ 	.short	(.L_26 - .L_25)


	//   ....[0]....
.L_25:
        /*0098*/ 	.word	0x000001e0


	//   ....[1]....
        /*009c*/ 	.word	0x00000200


	//   ....[2]....
        /*00a0*/ 	.word	0x00000220


	//   ....[3]....
        /*00a4*/ 	.word	0x00000240


	//   ....[4]....
        /*00a8*/ 	.word	0x000002f0


	//   ....[5]....
        /*00ac*/ 	.word	0x00000310


	//   ....[6]....
        /*00b0*/ 	.word	0x00000360


	//   ....[7]....
        /*00b4*/ 	.word	0x000003d0


	//----- nvinfo : EIATTR_EXIT_INSTR_OFFSETS
	.align		4
.L_26:
        /*00b8*/ 	.byte	0x04, 0x1c
        /*00ba*/ 	.short	(.L_28 - .L_27)


	//   ....[0]....
.L_27:
        /*00bc*/ 	.word	0x000005b0


	//   ....[1]....
        /*00c0*/ 	.word	0x000005e0


	//----- nvinfo : EIATTR_REQNTID
	.align		4
.L_28:
        /*00c4*/ 	.byte	0x04, 0x10
        /*00c6*/ 	.short	(.L_30 - .L_29)
.L_29:
        /*00c8*/ 	.word	0x00000080
        /*00cc*/ 	.word	0x00000001
        /*00d0*/ 	.word	0x00000001


	//----- nvinfo : EIATTR_CBANK_PARAM_SIZE
	.align		4
.L_30:
        /*00d4*/ 	.byte	0x03, 0x19
        /*00d6*/ 	.short	0x0028


	//----- nvinfo : EIATTR_PARAM_CBANK
	.align		4
        /*00d8*/ 	.byte	0x04, 0x0a
        /*00da*/ 	.short	(.L_32 - .L_31)
	.align		4
.L_31:
        /*00dc*/ 	.word	index@(.nv.constant0.triton_per_fused__native_batch_norm_legit_leaky_relu_9)
        /*00e0*/ 	.short	0x0210
        /*00e2*/ 	.short	0x0028


	//----- nvinfo : EIATTR_SW_WAR
	.align		4
.L_32:
        /*00e4*/ 	.byte	0x04, 0x36
        /*00e6*/ 	.short	(.L_34 - .L_33)
.L_33:
        /*00e8*/ 	.word	0x00000008
.L_34:


//--------------------- .nv.callgraph             --------------------------
	.section	.nv.callgraph,"",@"SHT_CUDA_CALLGRAPH"
	.align	4
	.sectionentsize	8
	.align		4
        /*0000*/ 	.word	0x00000000
	.align		4
        /*0004*/ 	.word	0xffffffff
	.align		4
        /*0008*/ 	.word	0x00000000
	.align		4
        /*000c*/ 	.word	0xfffffffe
	.align		4
        /*0010*/ 	.word	0x00000000
	.align		4
        /*0014*/ 	.word	0xfffffffd
	.align		4
        /*0018*/ 	.word	0x00000000
	.align		4
        /*001c*/ 	.word	0xfffffffc


//--------------------- .nv.constant4             --------------------------
	.section	.nv.constant4,"a",@progbits
	.align	8
	.align		8
.nv.constant4:
        /*0000*/ 	.dword	_$_str


//--------------------- .text.triton_per_fused__native_batch_norm_legit_leaky_relu_9 --------------------------
	.section	.text.triton_per_fused__native_batch_norm_legit_leaky_relu_9,"ax",@progbits
	.sectionflags	@"SHF_BARRIERS=1"
	.align	128
        .global         triton_per_fused__native_batch_norm_legit_leaky_relu_9
        .type           triton_per_fused__native_batch_norm_legit_leaky_relu_9,@function
        .size           triton_per_fused__native_batch_norm_legit_leaky_relu_9,(.L_x_1 - triton_per_fused__native_batch_norm_legit_leaky_relu_9)
        .other          triton_per_fused__native_batch_norm_legit_leaky_relu_9,@"STO_CUDA_ENTRY STV_DEFAULT"
triton_per_fused__native_batch_norm_legit_leaky_relu_9:
.text.triton_per_fused__native_batch_norm_legit_leaky_relu_9:
[----:B------:R-:W0:Y:S02]  /*0000*/  LDC R1, c[0x0][0x28] ;  /* 0x00000a00ff017b82 */ /* 0x000e240000000800 */
[----:B------:R-:W1:Y:S01]  /*0010*/  S2R R3, SR_TID.X ;  /* 0x0000000000037919 */ /* 0x000e620000002100 */
[----:B------:R-:W2:Y:S01]  /*0020*/  LDC.64 R10, c[0x0][0x210] ;  /* 0x00008400ff0a7b82 */ /* 0x000ea20000000a00 */
[----:B------:R-:W-:Y:S01]  /*0030*/  CS2R R6, SRZ ;  /* 0x0000000000067805 */ /* 0x000fe2000001ff00 */
[----:B------:R-:W-:Y:S01]  /*0040*/  ULDC.64 UR6, c[0x0][0x208] ;  /* 0x0000820000067ab9 */ /* 0x000fe20000000a00 */
[----:B------:R-:W3:Y:S01]  /*0050*/  S2R R0, SR_CTAID.X ;  /* 0x0000000000007919 */ /* 0x000ee20000002500 */
[----:B-1----:R-:W-:Y:S02]  /*0060*/  SHF.R.U32.HI R9, RZ, 0x4, R3 ;  /* 0x00000004ff097819 */ /* 0x002fe40000011603 */
[----:B------:R-:W-:Y:S02]  /*0070*/  SHF.L.U32 R4, R3, 0x2, RZ ;  /* 0x0000000203047819 */ /* 0x000fe400000006ff */
[----:B---3--:R-:W-:Y:S02]  /*0080*/  SHF.L.U32 R0, R0, 0x3, RZ ;  /* 0x0000000300007819 */ /* 0x008fe400000006ff */
[----:B------:R-:W-:-:S02]  /*0090*/  SGXT.U32 R9, R9, 0x3 ;  /* 0x000000030909781a */ /* 0x000fc40000000000 */
[----:B------:R-:W-:Y:S02]  /*00a0*/  LOP3.LUT R5, R4, 0x3c, RZ, 0xc0, !PT ;  /* 0x0000003c04057812 */ /* 0x000fe400078ec0ff */
[----:B------:R-:W-:-:S04]  /*00b0*/  LOP3.LUT R2, R0, R9, RZ, 0xfc, !PT ;  /* 0x0000000900027212 */ /* 0x000fc800078efcff */
[C---:B------:R-:W-:Y:S02]  /*00c0*/  ISETP.GE.AND P2, PT, R2.reuse, 0x400, PT ;  /* 0x000004000200780c */ /* 0x040fe40003f46270 */
[----:B------:R-:W-:Y:S02]  /*00d0*/  LEA R2, R2, R5, 0x6 ;  /* 0x0000000502027211 */ /* 0x000fe400078e30ff */
[----:B------:R-:W-:-:S03]  /*00e0*/  CS2R R4, SRZ ;  /* 0x0000000000047805 */ /* 0x000fc6000001ff00 */
[----:B--2---:R-:W-:-:S06]  /*00f0*/  IMAD.WIDE R10, R2, 0x4, R10 ;  /* 0x00000004020a7825 */ /* 0x004fcc00078e020a */
[----:B------:R-:W2:Y:S01]  /*0100*/  @!P2 LDG.E.128 R4, desc[UR6][R10.64] ;  /* 0x000000060a04a981 */ /* 0x000ea2000c1e1d00 */
[----:B------:R-:W1:Y:S01]  /*0110*/  S2UR UR5, SR_CgaCtaId ;  /* 0x00000000000579c3 */ /* 0x000e620000008800 */
[----:B------:R-:W-:Y:S01]  /*0120*/  UMOV UR4, 0x400 ;  /* 0x0000040000047882 */ /* 0x000fe20000000000 */
[----:B------:R-:W-:Y:S01]  /*0130*/  HFMA2.MMA R20, -RZ, RZ, 1.125, 0 ;  /* 0x3c800000ff147435 */ /* 0x000fe200000001ff */
[----:B------:R-:W-:Y:S01]  /*0140*/  LOP3.LUT P0, RZ, R3, 0x78, RZ, 0xc0, !PT ;  /* 0x0000007803ff7812 */ /* 0x000fe2000780c0ff */
[----:B-1----:R-:W-:Y:S01]  /*0150*/  UPRMT UR4, UR5, 0x654, UR4 ;  /* 0x0000065405047896 */ /* 0x002fe20008000004 */
[----:B--2---:R-:W-:Y:S02]  /*0160*/  SEL R4, R4, RZ, !P2 ;  /* 0x000000ff04047207 */ /* 0x004fe40005000000 */
[----:B------:R-:W-:Y:S02]  /*0170*/  SEL R5, R5, RZ, !P2 ;  /* 0x000000ff05057207 */ /* 0x000fe40005000000 */
[----:B------:R-:W-:-:S02]  /*0180*/  SEL R6, R6, RZ, !P2 ;  /* 0x000000ff06067207 */ /* 0x000fc40005000000 */
[----:B------:R-:W-:Y:S01]  /*0190*/  SEL R7, R7, RZ, !P2 ;  /* 0x000000ff07077207 */ /* 0x000fe20005000000 */
[----:B------:R-:W-:-:S04]  /*01a0*/  FADD R13, R4, R5 ;  /* 0x00000005040d7221 */ /* 0x000fc80000000000 */
[----:B------:R-:W-:-:S04]  /*01b0*/  FADD R8, R6, R13 ;  /* 0x0000000d06087221 */ /* 0x000fc80000000000 */
[----:B------:R-:W-:-:S05]  /*01c0*/  FADD R8, R7, R8 ;  /* 0x0000000807087221 */ /* 0x000fca0000000000 */
[----:B------:R-:W-:-:S05]  /*01d0*/  FSEL R8, R8, RZ, !P2 ;  /* 0x000000ff08087208 */ /* 0x000fca0005000000 */
[----:B------:R-:W1:Y:S02]  /*01e0*/  SHFL.BFLY PT, R13, R8, 0x8, 0x1f ;  /* 0x0d001f00080d7f89 */ /* 0x000e6400000e0000 */
[----:B-1----:R-:W-:-:S05]  /*01f0*/  FADD R13, R8, R13 ;  /* 0x0000000d080d7221 */ /* 0x002fca0000000000 */
[----:B------:R-:W1:Y:S02]  /*0200*/  SHFL.BFLY PT, R10, R13, 0x4, 0x1f ;  /* 0x0c801f000d0a7f89 */ /* 0x000e6400000e0000 */
[----:B-1----:R-:W-:-:S05]  /*0210*/  FADD R10, R13, R10 ;  /* 0x0000000a0d0a7221 */ /* 0x002fca0000000000 */
[----:B------:R-:W1:Y:S02]  /*0220*/  SHFL.BFLY PT, R11, R10, 0x2, 0x1f ;  /* 0x0c401f000a0b7f89 */ /* 0x000e6400000e0000 */
[----:B-1----:R-:W-:-:S05]  /*0230*/  FADD R11, R10, R11 ;  /* 0x0000000b0a0b7221 */ /* 0x002fca0000000000 */
[----:B------:R-:W1:Y:S02]  /*0240*/  SHFL.BFLY PT, R12, R11, 0x1, 0x1f ;  /* 0x0c201f000b0c7f89 */ /* 0x000e6400000e0000 */
[----:B-1----:R-:W-:-:S04]  /*0250*/  FADD R14, R11, R12 ;  /* 0x0000000c0b0e7221 */ /* 0x002fc80000000000 */
[C---:B------:R-:W-:Y:S01]  /*0260*/  FFMA R5, R14.reuse, -0.015625, R5 ;  /* 0xbc8000000e057823 */ /* 0x040fe20000000005 */
[C---:B------:R-:W-:Y:S01]  /*0270*/  FFMA R4, R14.reuse, -0.015625, R4 ;  /* 0xbc8000000e047823 */ /* 0x040fe20000000004 */
[C---:B------:R-:W-:Y:S01]  /*0280*/  FFMA R6, R14.reuse, -0.015625, R6 ;  /* 0xbc8000000e067823 */ /* 0x040fe20000000006 */
[----:B------:R-:W-:Y:S01]  /*0290*/  FFMA R7, R14, -0.015625, R7 ;  /* 0xbc8000000e077823 */ /* 0x000fe20000000007 */
[----:B------:R-:W-:-:S04]  /*02a0*/  FMUL R15, R5, R5 ;  /* 0x00000005050f7220 */ /* 0x000fc80000400000 */
[----:B------:R-:W-:-:S04]  /*02b0*/  FFMA R15, R4, R4, R15 ;  /* 0x00000004040f7223 */ /* 0x000fc8000000000f */
[----:B------:R-:W-:-:S04]  /*02c0*/  FFMA R8, R6, R6, R15 ;  /* 0x0000000606087223 */ /* 0x000fc8000000000f */
[----:B------:R-:W-:-:S05]  /*02d0*/  FFMA R8, R7, R7, R8 ;  /* 0x0000000707087223 */ /* 0x000fca0000000008 */
[----:B------:R-:W-:-:S05]  /*02e0*/  FSEL R10, R8, RZ, !P2 ;  /* 0x000000ff080a7208 */ /* 0x000fca0005000000 */
[----:B------:R-:W1:Y:S02]  /*02f0*/  SHFL.BFLY PT, R11, R10, 0x8, 0x1f ;  /* 0x0d001f000a0b7f89 */ /* 0x000e6400000e0000 */
[----:B-1----:R-:W-:-:S05]  /*0300*/  FADD R11, R10, R11 ;  /* 0x0000000b0a0b7221 */ /* 0x002fca0000000000 */
[----:B------:R-:W1:Y:S02]  /*0310*/  SHFL.BFLY PT, R8, R11, 0x4, 0x1f ;  /* 0x0c801f000b087f89 */ /* 0x000e6400000e0000 */
[----:B-1----:R-:W-:Y:S01]  /*0320*/  FADD R12, R11, R8 ;  /* 0x000000080b0c7221 */ /* 0x002fe20000000000 */
[----:B------:R-:W-:Y:S01]  /*0330*/  LOP3.LUT R8, R3, 0x7, RZ, 0xc0, !PT ;  /* 0x0000000703087812 */ /* 0x000fe200078ec0ff */
[----:B------:R-:W1:Y:S01]  /*0340*/  LDC.64 R10, c[0x0][0x220] ;  /* 0x00008800ff0a7b82 */ /* 0x000e620000000a00 */
[----:B------:R-:W-:Y:S02]  /*0350*/  LOP3.LUT R3, R0, 0x7, R3, 0xf8, !PT ;  /* 0x0000000700037812 */ /* 0x000fe400078ef803 */
[----:B------:R-:W2:Y:S01]  /*0360*/  SHFL.BFLY PT, R13, R12, 0x2, 0x1f ;  /* 0x0c401f000c0d7f89 */ /* 0x000ea200000e0000 */
[----:B------:R-:W-:Y:S02]  /*0370*/  LEA R16, R8, UR4, 0x2 ;  /* 0x0000000408107c11 */ /* 0x000fe4000f8e10ff */
[----:B------:R-:W-:Y:S01]  /*0380*/  ISETP.LT.AND P0, PT, R3, 0x400, !P0 ;  /* 0x000004000300780c */ /* 0x000fe20004701270 */
[----:B-1----:R-:W-:-:S04]  /*0390*/  IMAD.WIDE R10, R2, 0x4, R10 ;  /* 0x00000004020a7825 */ /* 0x002fc800078e020a */
[----:B--2---:R-:W-:Y:S01]  /*03a0*/  FADD R15, R12, R13 ;  /* 0x0000000d0c0f7221 */ /* 0x004fe20000000000 */
[----:B------:R-:W-:Y:S02]  /*03b0*/  LEA R13, R9, UR4, 0x2 ;  /* 0x00000004090d7c11 */ /* 0x000fe4000f8e10ff */
[----:B------:R-:W1:Y:S02]  /*03c0*/  LDC.64 R8, c[0x0][0x228] ;  /* 0x00008a00ff087b82 */ /* 0x000e640000000a00 */
[----:B------:R-:W2:Y:S04]  /*03d0*/  SHFL.BFLY PT, R18, R15, 0x1, 0x1f ;  /* 0x0c201f000f127f89 */ /* 0x000ea800000e0000 */
[----:B------:R3:W-:Y:S02]  /*03e0*/  STS [R13], R14 ;  /* 0x0000000e0d007388 */ /* 0x0007e40000000800 */
[----:B------:R-:W-:Y:S01]  /*03f0*/  BAR.SYNC.DEFER_BLOCKING 0x0 ;  /* 0x0000000000007b1d */ /* 0x000fe20000010000 */
[----:B-1----:R-:W-:-:S04]  /*0400*/  IMAD.WIDE R8, R3, 0x4, R8 ;  /* 0x0000000403087825 */ /* 0x002fc800078e0208 */
[----:B--2---:R-:W-:-:S03]  /*0410*/  FADD R18, R15, R18 ;  /* 0x000000120f127221 */ /* 0x004fc60000000000 */
[----:B---3--:R-:W1:Y:S01]  /*0420*/  LDC.64 R14, c[0x0][0x218] ;  /* 0x00008600ff0e7b82 */ /* 0x008e620000000a00 */
[----:B------:R-:W-:Y:S01]  /*0430*/  FFMA R19, R18, R20, 9.9999997473787516356e-06 ;  /* 0x3727c5ac12137423 */ /* 0x000fe20000000014 */
[----:B------:R-:W-:Y:S05]  /*0440*/  LDS R12, [R16] ;  /* 0x00000000100c7984 */ /* 0x000fea0000000800 */
[----:B------:R-:W2:Y:S01]  /*0450*/  MUFU.RSQ R19, R19 ;  /* 0x0000001300137308 */ /* 0x000ea20000001400 */
[----:B------:R-:W-:Y:S01]  /*0460*/  BAR.SYNC.DEFER_BLOCKING 0x0 ;  /* 0x0000000000007b1d */ /* 0x000fe20000010000 */
[-C--:B--2---:R-:W-:Y:S01]  /*0470*/  FMUL R4, R4, R19.reuse ;  /* 0x0000001304047220 */ /* 0x084fe20000400000 */
[-C--:B------:R-:W-:Y:S01]  /*0480*/  FMUL R5, R5, R19.reuse ;  /* 0x0000001305057220 */ /* 0x080fe20000400000 */
[-C--:B------:R-:W-:Y:S01]  /*0490*/  FMUL R6, R6, R19.reuse ;  /* 0x0000001306067220 */ /* 0x080fe20000400000 */
[----:B------:R-:W-:Y:S01]  /*04a0*/  FMUL R7, R7, R19 ;  /* 0x0000001307077220 */ /* 0x000fe20000400000 */
[----:B-1----:R-:W-:Y:S01]  /*04b0*/  IMAD.WIDE R14, R3, 0x4, R14 ;  /* 0x00000004030e7825 */ /* 0x002fe200078e020e */
[----:B------:R-:W-:-:S02]  /*04c0*/  FSETP.GT.AND P1, PT, R4, RZ, PT ;  /* 0x000000ff0400720b */ /* 0x000fc40003f24000 */
[----:B------:R-:W-:Y:S02]  /*04d0*/  FSETP.GT.AND P5, PT, R5, RZ, PT ;  /* 0x000000ff0500720b */ /* 0x000fe40003fa4000 */
[----:B------:R-:W-:Y:S01]  /*04e0*/  FSETP.GT.AND P4, PT, R6, RZ, PT ;  /* 0x000000ff0600720b */ /* 0x000fe20003f84000 */
[----:B------:R-:W-:Y:S01]  /*04f0*/  STS [R13], R18 ;  /* 0x000000120d007388 */ /* 0x000fe20000000800 */
[----:B------:R-:W-:Y:S01]  /*0500*/  BAR.SYNC.DEFER_BLOCKING 0x0 ;  /* 0x0000000000007b1d */ /* 0x000fe20000010000 */
[----:B------:R-:W-:-:S06]  /*0510*/  FSETP.GT.AND P3, PT, R7, RZ, PT ;  /* 0x000000ff0700720b */ /* 0x000fcc0003f64000 */
[----:B------:R-:W-:Y:S02]  /*0520*/  @!P1 FMUL R4, R4, 0.20000000298023223877 ;  /* 0x3e4ccccd04049820 */ /* 0x000fe40000400000 */
[----:B------:R-:W-:Y:S02]  /*0530*/  @!P5 FMUL R5, R5, 0.20000000298023223877 ;  /* 0x3e4ccccd0505d820 */ /* 0x000fe40000400000 */
[----:B------:R-:W-:-:S03]  /*0540*/  @!P4 FMUL R6, R6, 0.20000000298023223877 ;  /* 0x3e4ccccd0606c820 */ /* 0x000fc60000400000 */
[----:B------:R-:W-:Y:S01]  /*0550*/  @!P3 FMUL R7, R7, 0.20000000298023223877 ;  /* 0x3e4ccccd0707b820 */ /* 0x000fe20000400000 */
[----:B------:R-:W1:Y:S04]  /*0560*/  LDS R17, [R16] ;  /* 0x0000000010117984 */ /* 0x000e680000000800 */
[----:B------:R2:W-:Y:S01]  /*0570*/  @!P2 STG.E.128 desc[UR6][R10.64], R4 ;  /* 0x000000040a00a986 */ /* 0x0005e2000c101d06 */
[----:B-1----:R-:W-:-:S06]  /*0580*/  FFMA R17, R17, R20, 9.9999997473787516356e-06 ;  /* 0x3727c5ac11117423 */ /* 0x002fcc0000000014 */
[----:B------:R-:W1:Y:S02]  /*0590*/  MUFU.RSQ R17, R17 ;  /* 0x0000001100117308 */ /* 0x000e640000001400 */
[----:B-1----:R2:W-:Y:S01]  /*05a0*/  @P0 STG.E desc[UR6][R8.64], R17 ;  /* 0x0000001108000986 */ /* 0x0025e2000c101906 */
[----:B------:R-:W-:Y:S05]  /*05b0*/  @!P0 EXIT ;  /* 0x000000000000894d */ /* 0x000fea0003800000 */
[----:B------:R-:W-:-:S05]  /*05c0*/  FMUL R3, R12, 0.015625 ;  /* 0x3c8000000c037820 */ /* 0x000fca0000400000 */
[----:B------:R-:W-:Y:S01]  /*05d0*/  STG.E desc[UR6][R14.64], R3 ;  /* 0x000000030e007986 */ /* 0x000fe2000c101906 */
[----:B------:R-:W-:Y:S05]  /*05e0*/  EXIT ;  /* 0x000000000000794d */ /* 0x000fea0003800000 */
.L_x_0:
[----:B------:R-:W-:-:S00]  /*05f0*/  BRA `(.L_x_0) ;  /* 0xfffffffc00fc7947 */ /* 0x000fc0000383ffff */
[----:B------:R-:W-:-:S00]  /*0600*/  NOP ;  /* 0x0000000000007918 */ /* 0x000fc00000000000 */
[----:B------:R-:W-:-:S00]  /*0610*/  NOP ;  /* 0x0000000000007918 */ /* 0x000fc00000000000 */
[----:B------:R-:W-:-:S00]  /*0620*/  NOP ;  /* 0x0000000000007918 */ /* 0x000fc00000000000 */
[----:B------:R-:W-:-:S00]  /*0630*/  NOP ;  /* 0x0000000000007918 */ /* 0x000fc00000000000 */
[----:B------:R-:W-:-:S00]  /*0640*/  NOP ;  /* 0x0000000000007918 */ /* 0x000fc00000000000 */
[----:B------:R-:W-:-:S00]  /*0650*/  NOP ;  /* 0x0000000000007918 */ /* 0x000fc00000000000 */
[----:B------:R-:W-:-:S00]  /*0660*/  NOP ;  /* 0x0000000000007918 */ /* 0x000fc00000000000 */
[----:B------:R-:W-:-:S00]  /*0670*/  NOP ;  /* 0x0000000000007918 */ /* 0x000fc00000000000 */
.L_x_1:


//--------------------- .nv.global.init           --------------------------
	.section	.nv.global.init,"aw",@progbits
.nv.global.init:
	.type		_$_str,@object
	.size		_$_str,(.L_0 - _$_str)
_$_str:
        /*0000*/ 	.byte	0x5f, 0x5f, 0x43, 0x55, 0x44, 0x41, 0x5f, 0x46, 0x54, 0x5a, 0x00
.L_0:


//--------------------- .nv.shared.triton_per_fused__native_batch_norm_legit_leaky_relu_9 --------------------------
	.section	.nv.shared.triton_per_fused__native_batch_norm_legit_leaky_relu_9,"aw",@nobits
	.sectionflags	@""
	.align	16
	.zero		1024


//--------------------- .nv.constant0.triton_per_fused__native_batch_norm_legit_leaky_relu_9 --------------------------
	.section	.nv.constant0.triton_per_fused__native_batch_norm_legit_leaky_relu_9,"a",@progbits
	.sectionflags	@""
	.align	4
.nv.constant0.triton_per_fused__native_batch_norm_legit_leaky_relu_9:
	.zero		568
